	.headerflags	@"EF_CUDA_TEXMODE_UNIFIED EF_CUDA_64BIT_ADDRESS EF_CUDA_ACCELERATORS EF_CUDA_SM90 EF_CUDA_VIRTUAL_SM(EF_CUDA_SM90)"
	.elftype	@"ET_EXEC"


//--------------------- .nv.info                  --------------------------
	.section	.nv.info,"",@"SHT_CUDA_INFO"
	.align	4


	//----- nvinfo : EIATTR_REGCOUNT
	.align		4
        /*0000*/ 	.byte	0x04, 0x2f
        /*0002*/ 	.short	(.L_1 - .L_0)
	.align		4
.L_0:
        /*0004*/ 	.word	index@(triton_poi_fused_convolution_silu_30)
        /*0008*/ 	.word	0x00000010


	//----- nvinfo : EIATTR_MIN_STACK_SIZE
	.align		4
.L_1:
        /*000c*/ 	.byte	0x04, 0x12
        /*000e*/ 	.short	(.L_3 - .L_2)
	.align		4
.L_2:
        /*0010*/ 	.word	index@(triton_poi_fused_convolution_silu_30)
        /*0014*/ 	.word	0x00000000


	//----- nvinfo : EIATTR_FRAME_SIZE
	.align		4
.L_3:
        /*0018*/ 	.byte	0x04, 0x11
        /*001a*/ 	.short	(.L_5 - .L_4)
	.align		4
.L_4:
        /*001c*/ 	.word	index@(triton_poi_fused_convolution_silu_30)
        /*0020*/ 	.word	0x00000000


	//----- nvinfo : EIATTR_MIN_STACK_SIZE
	.align		4
.L_5:
        /*0024*/ 	.byte	0x04, 0x12
        /*0026*/ 	.short	(.L_7 - .L_6)
	.align		4
.L_6:
        /*0028*/ 	.word	index@(triton_poi_fused_convolution_silu_30)
        /*002c*/ 	.word	0x00000000
.L_7:


//--------------------- .nv.info.triton_poi_fused_convolution_silu_30 --------------------------
	.section	.nv.info.triton_poi_fused_convolution_silu_30,"",@"SHT_CUDA_INFO"
	.sectionflags	@""
	.align	4


	//----- nvinfo : EIATTR_CUDA_API_VERSION
	.align		4
        /*0000*/ 	.byte	0x04, 0x37
        /*0002*/ 	.short	(.L_9 - .L_8)
.L_8:
        /*0004*/ 	.word	0x0000007c


	//----- nvinfo : EIATTR_KPARAM_INFO
	.align		4
.L_9:
        /*0008*/ 	.byte	0x04, 0x17
        /*000a*/ 	.short	(.L_11 - .L_10)
.L_10:
        /*000c*/ 	.word	0x00000000
        /*0010*/ 	.short	0x0003
        /*0012*/ 	.short	0x0018
        /*0014*/ 	.byte	0x00, 0xf0, 0x11, 0x00


	//----- nvinfo : EIATTR_KPARAM_INFO
	.align		4
.L_11:
        /*0018*/ 	.byte	0x04, 0x17
        /*001a*/ 	.short	(.L_13 - .L_12)
.L_12:
        /*001c*/ 	.word	0x00000000
        /*0020*/ 	.short	0x0002
        /*0022*/ 	.short	0x0010
        /*0024*/ 	.byte	0x00, 0xf4, 0x21, 0x00


	//----- nvinfo : EIATTR_KPARAM_INFO
	.align		4
.L_13:
        /*0028*/ 	.byte	0x04, 0x17
        /*002a*/ 	.short	(.L_15 - .L_14)
.L_14:
        /*002c*/ 	.word	0x00000000
        /*0030*/ 	.short	0x0001
        /*0032*/ 	.short	0x0008
        /*0034*/ 	.byte	0x00, 0xf4, 0x21, 0x00


	//----- nvinfo : EIATTR_KPARAM_INFO
	.align		4
.L_15:
        /*0038*/ 	.byte	0x04, 0x17
        /*003a*/ 	.short	(.L_17 - .L_16)
.L_16:
        /*003c*/ 	.word	0x00000000
        /*0040*/ 	.short	0x0000
        /*0042*/ 	.short	0x0000
        /*0044*/ 	.byte	0x00, 0xf4, 0x21, 0x00


	//----- nvinfo : EIATTR_SPARSE_MMA_MASK
	.align		4
.L_17:
        /*0048*/ 	.byte	0x03, 0x50
        /*004a*/ 	.short	0x0000


	//----- nvinfo : EIATTR_MAXREG_COUNT
	.align		4
        /*004c*/ 	.byte	0x03, 0x1b
        /*004e*/ 	.short	0x00ff


	//----- nvinfo : EIATTR_EXIT_INSTR_OFFSETS
	.align		4
        /*0050*/ 	.byte	0x04, 0x1c
        /*0052*/ 	.short	(.L_19 - .L_18)


	//   ....[0]....
.L_18:
        /*0054*/ 	.word	0x00000340


	//   ....[1]....
        /*0058*/ 	.word	0x00000360


	//----- nvinfo : EIATTR_REQNTID
	.align		4
.L_19:
        /*005c*/ 	.byte	0x04, 0x10
        /*005e*/ 	.short	(.L_21 - .L_20)
.L_20:
        /*0060*/ 	.word	0x00000080
        /*0064*/ 	.word	0x00000001
        /*0068*/ 	.word	0x00000001


	//----- nvinfo : EIATTR_CBANK_PARAM_SIZE
	.align		4
.L_21:
        /*006c*/ 	.byte	0x03, 0x19
        /*006e*/ 	.short	0x001c


	//----- nvinfo : EIATTR_PARAM_CBANK
	.align		4
        /*0070*/ 	.byte	0x04, 0x0a
        /*0072*/ 	.short	(.L_23 - .L_22)
	.align		4
.L_22:
        /*0074*/ 	.word	index@(.nv.constant0.triton_poi_fused_convolution_silu_30)
        /*0078*/ 	.short	0x0210
        /*007a*/ 	.short	0x001c


	//----- nvinfo : EIATTR_SW_WAR
	.align		4
.L_23:
        /*007c*/ 	.byte	0x04, 0x36
        /*007e*/ 	.short	(.L_25 - .L_24)
.L_24:
        /*0080*/ 	.word	0x00000008
.L_25:


//--------------------- .nv.callgraph             --------------------------
	.section	.nv.callgraph,"",@"SHT_CUDA_CALLGRAPH"
	.align	4
	.sectionentsize	8
	.align		4
        /*0000*/ 	.word	0x00000000
	.align		4
        /*0004*/ 	.word	0xffffffff
	.align		4
        /*0008*/ 	.word	0x00000000
	.align		4
        /*000c*/ 	.word	0xfffffffe
	.align		4
        /*0010*/ 	.word	0x00000000
	.align		4
        /*0014*/ 	.word	0xfffffffd
	.align		4
        /*0018*/ 	.word	0x00000000
	.align		4
        /*001c*/ 	.word	0xfffffffc


//--------------------- .text.triton_poi_fused_convolution_silu_30 --------------------------
	.section	.text.triton_poi_fused_convolution_silu_30,"ax",@progbits
	.align	128
        .global         triton_poi_fused_convolution_silu_30
        .type           triton_poi_fused_convolution_silu_30,@function
        .size           triton_poi_fused_convolution_silu_30,(.L_x_1 - triton_poi_fused_convolution_silu_30)
        .other          triton_poi_fused_convolution_silu_30,@"STO_CUDA_ENTRY STV_DEFAULT"
triton_poi_fused_convolution_silu_30:
.text.triton_poi_fused_convolution_silu_30:
[----:B------:R-:W0:Y:S02]  /*0000*/  LDC R1, c[0x0][0x28] ;  /* 0x00000a00ff017b82 */ /* 0x000e240000000800 */
[----:B------:R-:W1:Y:S01]  /*0010*/  S2R R0, SR_TID.X ;  /* 0x0000000000007919 */ /* 0x000e620000002100 */
[----:B------:R-:W2:Y:S01]  /*0020*/  LDC.64 R6, c[0x0][0x218] ;  /* 0x00008600ff067b82 */ /* 0x000ea20000000a00 */
[----:B------:R-:W-:Y:S01]  /*0030*/  CS2R R8, SRZ ;  /* 0x0000000000087805 */ /* 0x000fe2000001ff00 */
[----:B------:R-:W-:Y:S01]  /*0040*/  ULDC.64 UR4, c[0x0][0x208] ;  /* 0x0000820000047ab9 */ /* 0x000fe20000000a00 */
[----:B------:R-:W3:Y:S01]  /*0050*/  S2R R3, SR_CTAID.X ;  /* 0x0000000000037919 */ /* 0x000ee20000002500 */
[----:B-1----:R-:W-:-:S04]  /*0060*/  SHF.L.U32 R0, R0, 0x1, RZ ;  /* 0x0000000100007819 */ /* 0x002fc800000006ff */
[----:B------:R-:W-:-:S04]  /*0070*/  LOP3.LUT R0, R0, 0xfe, RZ, 0xc0, !PT ;  /* 0x000000fe00007812 */ /* 0x000fc800078ec0ff */
[----:B---3--:R-:W-:Y:S02]  /*0080*/  LEA R0, R3, R0, 0x8 ;  /* 0x0000000003007211 */ /* 0x008fe400078e40ff */
[----:B------:R-:W1:Y:S02]  /*0090*/  LDC.64 R2, c[0x0][0x210] ;  /* 0x00008400ff027b82 */ /* 0x000e640000000a00 */
[C---:B------:R-:W-:Y:S01]  /*00a0*/  ISETP.GE.AND P0, PT, R0.reuse, 0xa0, PT ;  /* 0x000000a00000780c */ /* 0x040fe20003f06270 */
[----:B------:R-:W-:-:S05]  /*00b0*/  IMAD.HI R4, R0, 0x66666667, RZ ;  /* 0x6666666700047827 */ /* 0x000fca00078e02ff */
[----:B------:R-:W-:-:S04]  /*00c0*/  SHF.R.U32.HI R5, RZ, 0x1f, R4 ;  /* 0x0000001fff057819 */ /* 0x000fc80000011604 */
[----:B------:R-:W-:-:S05]  /*00d0*/  LEA.HI.SX32 R5, R4, R5, 0x1c ;  /* 0x0000000504057211 */ /* 0x000fca00078fe2ff */
[----:B------:R-:W-:-:S04]  /*00e0*/  IMAD R5, R5, -0x28, R0 ;  /* 0xffffffd805057824 */ /* 0x000fc800078e0200 */
[----:B--2---:R-:W-:Y:S01]  /*00f0*/  IMAD.WIDE R6, R5, 0x4, R6 ;  /* 0x0000000405067825 */ /* 0x004fe200078e0206 */
[----:B------:R-:W-:-:S03]  /*0100*/  CS2R R4, SRZ ;  /* 0x0000000000047805 */ /* 0x000fc6000001ff00 */
[----:B-1----:R-:W-:Y:S01]  /*0110*/  IMAD.WIDE R2, R0, 0x4, R2 ;  /* 0x0000000400027825 */ /* 0x002fe200078e0202 */
[----:B------:R-:W2:Y:S04]  /*0120*/  @!P0 LDG.E.EL.64 R8, desc[UR4][R6.64] ;  /* 0x0000000406088981 */ /* 0x000ea8000c2e1b00 */
[----:B------:R-:W2:Y:S02]  /*0130*/  @!P0 LDG.E.64 R4, desc[UR4][R2.64] ;  /* 0x0000000402048981 */ /* 0x000ea4000c1e1b00 */
[----:B--2---:R-:W-:Y:S01]  /*0140*/  FADD R4, R8, R4 ;  /* 0x0000000408047221 */ /* 0x004fe20000000000 */
[----:B------:R-:W-:-:S03]  /*0150*/  FADD R5, R9, R5 ;  /* 0x0000000509057221 */ /* 0x000fc60000000000 */
[----:B------:R-:W-:-:S04]  /*0160*/  FADD R8, RZ, -R4 ;  /* 0x80000004ff087221 */ /* 0x000fc80000000000 */
[----:B------:R-:W-:Y:S01]  /*0170*/  FMUL R9, R8, 1.4426950216293334961 ;  /* 0x3fb8aa3b08097820 */ /* 0x000fe20000400000 */
[----:B------:R-:W-:-:S04]  /*0180*/  FADD R8, RZ, -R5 ;  /* 0x80000005ff087221 */ /* 0x000fc80000000000 */
[----:B------:R-:W-:Y:S01]  /*0190*/  FMUL R10, R8, 1.4426950216293334961 ;  /* 0x3fb8aa3b080a7820 */ /* 0x000fe20000400000 */
[----:B------:R-:W-:-:S04]  /*01a0*/  FSETP.GEU.AND P1, PT, R9, -126, PT ;  /* 0xc2fc00000900780b */ /* 0x000fc80003f2e000 */
[----:B------:R-:W-:-:S09]  /*01b0*/  FSETP.GEU.AND P2, PT, R10, -126, PT ;  /* 0xc2fc00000a00780b */ /* 0x000fd20003f4e000 */
[----:B------:R-:W-:-:S04]  /*01c0*/  @!P1 FMUL R9, R9, 0.5 ;  /* 0x3f00000009099820 */ /* 0x000fc80000400000 */
[----:B------:R-:W-:Y:S01]  /*01d0*/  @!P2 FMUL R10, R10, 0.5 ;  /* 0x3f0000000a0aa820 */ /* 0x000fe20000400000 */
[----:B------:R-:W1:Y:S08]  /*01e0*/  MUFU.EX2 R8, R9 ;  /* 0x0000000900087308 */ /* 0x000e700000000800 */
[----:B------:R-:W2:Y:S01]  /*01f0*/  MUFU.EX2 R6, R10 ;  /* 0x0000000a00067308 */ /* 0x000ea20000000800 */
[----:B-1----:R-:W-:-:S04]  /*0200*/  @!P1 FMUL R8, R8, R8 ;  /* 0x0000000808089220 */ /* 0x002fc80000400000 */
[----:B------:R-:W-:Y:S01]  /*0210*/  FADD R8, R8, 1 ;  /* 0x3f80000008087421 */ /* 0x000fe20000000000 */
[----:B--2---:R-:W-:-:S04]  /*0220*/  @!P2 FMUL R6, R6, R6 ;  /* 0x000000060606a220 */ /* 0x004fc80000400000 */
[----:B------:R-:W-:Y:S01]  /*0230*/  FADD R11, R6, 1 ;  /* 0x3f800000060b7421 */ /* 0x000fe20000000000 */
[----:B------:R-:W-:Y:S01]  /*0240*/  FSETP.GT.AND P1, PT, R8, 8.50705917302346158658e+37, PT ;  /* 0x7e8000000800780b */ /* 0x000fe20003f24000 */
[----:B------:R-:W1:Y:S03]  /*0250*/  LDC.64 R6, c[0x0][0x220] ;  /* 0x00008800ff067b82 */ /* 0x000e660000000a00 */
[----:B------:R-:W-:Y:S01]  /*0260*/  FSETP.GT.AND P2, PT, R11, 8.50705917302346158658e+37, PT ;  /* 0x7e8000000b00780b */ /* 0x000fe20003f44000 */
[----:B------:R-:W-:-:S08]  /*0270*/  HFMA2.MMA R10, -RZ, RZ, 1.625, 0 ;  /* 0x3e800000ff0a7435 */ /* 0x000fd000000001ff */
[----:B------:R-:W-:-:S04]  /*0280*/  @P1 FMUL R8, R8, 0.25 ;  /* 0x3e80000008081820 */ /* 0x000fc80000400000 */
[----:B------:R-:W-:Y:S02]  /*0290*/  @P2 FMUL R11, R11, 0.25 ;  /* 0x3e8000000b0b2820 */ /* 0x000fe40000400000 */
[----:B------:R-:W2:Y:S08]  /*02a0*/  MUFU.RCP R8, R8 ;  /* 0x0000000800087308 */ /* 0x000eb00000001000 */
[----:B------:R-:W3:Y:S01]  /*02b0*/  MUFU.RCP R11, R11 ;  /* 0x0000000b000b7308 */ /* 0x000ee20000001000 */
[----:B------:R-:W-:-:S02]  /*02c0*/  FSEL R9, R10, 1, P1 ;  /* 0x3f8000000a097808 */ /* 0x000fc40000800000 */
[----:B------:R-:W-:Y:S01]  /*02d0*/  FSEL R10, R10, 1, P2 ;  /* 0x3f8000000a0a7808 */ /* 0x000fe20001000000 */
[----:B------:R4:W-:Y:S02]  /*02e0*/  @!P0 STG.E.64 desc[UR4][R2.64], R4 ;  /* 0x0000000402008986 */ /* 0x0009e4000c101b04 */
[----:B--2---:R-:W-:Y:S01]  /*02f0*/  FMUL R9, R8, R9 ;  /* 0x0000000908097220 */ /* 0x004fe20000400000 */
[----:B-1----:R-:W-:-:S04]  /*0300*/  IMAD.WIDE R6, R0, 0x4, R6 ;  /* 0x0000000400067825 */ /* 0x002fc800078e0206 */
[----:B------:R-:W-:Y:S01]  /*0310*/  FMUL R12, R4, R9 ;  /* 0x00000009040c7220 */ /* 0x000fe20000400000 */
[----:B---3--:R-:W-:-:S04]  /*0320*/  FMUL R10, R11, R10 ;  /* 0x0000000a0b0a7220 */ /* 0x008fc80000400000 */
[----:B------:R-:W-:Y:S01]  /*0330*/  FMUL R13, R5, R10 ;  /* 0x0000000a050d7220 */ /* 0x000fe20000400000 */
[----:B----4-:R-:W-:Y:S06]  /*0340*/  @P0 EXIT ;  /* 0x000000000000094d */ /* 0x010fec0003800000 */
[----:B------:R-:W-:Y:S01]  /*0350*/  STG.E.64 desc[UR4][R6.64], R12 ;  /* 0x0000000c06007986 */ /* 0x000fe2000c101b04 */
[----:B------:R-:W-:Y:S05]  /*0360*/  EXIT ;  /* 0x000000000000794d */ /* 0x000fea0003800000 */
.L_x_0:
[----:B------:R-:W-:-:S00]  /*0370*/  BRA `(.L_x_0) ;  /* 0xfffffffc00fc7947 */ /* 0x000fc0000383ffff */
[----:B------:R-:W-:-:S00]  /*0380*/  NOP ;  /* 0x0000000000007918 */ /* 0x000fc00000000000 */
[----:B------:R-:W-:-:S00]  /*0390*/  NOP ;  /* 0x0000000000007918 */ /* 0x000fc00000000000 */
[----:B------:R-:W-:-:S00]  /*03a0*/  NOP ;  /* 0x0000000000007918 */ /* 0x000fc00000000000 */
[----:B------:R-:W-:-:S00]  /*03b0*/  NOP ;  /* 0x0000000000007918 */ /* 0x000fc00000000000 */
[----:B------:R-:W-:-:S00]  /*03c0*/  NOP ;  /* 0x0000000000007918 */ /* 0x000fc00000000000 */
[----:B------:R-:W-:-:S00]  /*03d0*/  NOP ;  /* 0x0000000000007918 */ /* 0x000fc00000000000 */
[----:B------:R-:W-:-:S00]  /*03e0*/  NOP ;  /* 0x0000000000007918 */ /* 0x000fc00000000000 */
[----:B------:R-:W-:-:S00]  /*03f0*/  NOP ;  /* 0x0000000000007918 */ /* 0x000fc00000000000 */
.L_x_1:


//--------------------- .nv.constant0.triton_poi_fused_convolution_silu_30 --------------------------
	.section	.nv.constant0.triton_poi_fused_convolution_silu_30,"a",@progbits
	.sectionflags	@""
	.align	4
.nv.constant0.triton_poi_fused_convolution_silu_30:
	.zero		556
